//
// Generated by NVIDIA NVVM Compiler
//
// Compiler Build ID: CL-36424714
// Cuda compilation tools, release 13.0, V13.0.88
// Based on NVVM 20.0.0
//

.version 9.0
.target sm_100
.address_size 64

	// .globl	_Z12helloFromGPUv
.extern .func  (.param .b32 func_retval0) vprintf
(
	.param .b64 vprintf_param_0,
	.param .b64 vprintf_param_1
)
;
.global .align 1 .b8 $str[34] = {72, 101, 108, 108, 111, 32, 87, 111, 114, 108, 100, 32, 102, 114, 111, 109, 32, 71, 80, 85, 32, 116, 104, 114, 101, 97, 100, 32, 37, 117, 33, 32, 10};

.visible .entry _Z12helloFromGPUv()
{
	.local .align 8 .b8 	__local_depot0[8];
	.reg .b64 	%SP;
	.reg .b64 	%SPL;
	.reg .pred 	%p<2>;
	.reg .b32 	%r<5>;
	.reg .b64 	%rd<5>;

	mov.u64 	%SPL, __local_depot0;
	cvta.local.u64 	%SP, %SPL;
	mov.u32 	%r1, %tid.x;
	setp.ne.s32 	%p1, %r1, 5;
	@%p1 bra 	$L__BB0_2;
	add.u64 	%rd1, %SP, 0;
	add.u64 	%rd2, %SPL, 0;
	mov.b32 	%r2, 5;
	st.local.u32 	[%rd2], %r2;
	mov.u64 	%rd3, $str;
	cvta.global.u64 	%rd4, %rd3;
	{ // callseq 0, 0
	.param .b64 param0;
	st.param.b64 	[param0], %rd4;
	.param .b64 param1;
	st.param.b64 	[param1], %rd1;
	.param .b32 retval0;
	call.uni (retval0), 
	vprintf, 
	(
	param0, 
	param1
	);
	ld.param.b32 	%r3, [retval0];
	} // callseq 0
$L__BB0_2:
	ret;

}


// ===== COMPILED SASS (sm_100) =====

	.target	sm_100

	.elftype	@"ET_EXEC"


//--------------------- .note.nv.tkinfo           --------------------------
	.section	.note.nv.tkinfo,"",@"SHT_NOTE"
	.sectionflags	@"SHF_NOTE_NV_TKINFO"
	.tkinfo
        /*0018*/ 	.word	0x00000002
        /*0030*/ 	.string	""
        /*0030*/ 	.string	"ptxas"
        /*0030*/ 	.string	"Cuda compilation tools, release 13.0, V13.0.88"
        /*0030*/ 	.string	"Build cuda_13.0.r13.0/compiler.36424714_0"
        /*0030*/ 	.string	"-arch sm_100 -m 64 "



//--------------------- .note.nv.cuinfo           --------------------------
	.section	.note.nv.cuinfo,"",@"SHT_NOTE"
	.sectionflags	@"SHF_NOTE_NV_CUINFO"
        /*0018*/ 	.short	0x0002
        /*001a*/ 	.short	0x0064
        /*001c*/ 	.short	0x0082
	.zero		2


//--------------------- .nv.info                  --------------------------
	.section	.nv.info,"",@"SHT_CUDA_INFO"
	.align	4


	//----- nvinfo : EIATTR_REGCOUNT
	.align		4
        /*0000*/ 	.byte	0x04, 0x2f
        /*0002*/ 	.short	(.L_2 - .L_1)
	.align		4
.L_1:
        /*0004*/ 	.word	index@(_Z12helloFromGPUv)
        /*0008*/ 	.word	0x00000018


	//----- nvinfo : EIATTR_FRAME_SIZE
	.align		4
.L_2:
        /*000c*/ 	.byte	0x04, 0x11
        /*000e*/ 	.short	(.L_4 - .L_3)
	.align		4
.L_3:
        /*0010*/ 	.word	index@(_Z12helloFromGPUv)
        /*0014*/ 	.word	0x00000008


	//----- nvinfo : EIATTR_MIN_STACK_SIZE
	.align		4
.L_4:
        /*0018*/ 	.byte	0x04, 0x12
        /*001a*/ 	.short	(.L_6 - .L_5)
	.align		4
.L_5:
        /*001c*/ 	.word	index@(_Z12helloFromGPUv)
        /*0020*/ 	.word	0x00000008
.L_6:


//--------------------- .nv.compat                --------------------------
	.section	.nv.compat,"",@"SHT_CUDA_COMPAT_INFO"
	.align	4
        /*0000*/ 	.byte	0x02, 0x09, 0x00, 0x00, 0x02, 0x02, 0x01, 0x00, 0x02, 0x05, 0x05, 0x00, 0x03, 0x07, 0x01, 0x01
        /*0010*/ 	.byte	0x02, 0x03, 0x00, 0x00, 0x02, 0x06, 0x01, 0x00, 0x04, 0x0b, 0x08, 0x00, 0x09, 0x00, 0x00, 0x00
        /*0020*/ 	.byte	0x00, 0x00, 0x00, 0x00


//--------------------- .nv.info._Z12helloFromGPUv --------------------------
	.section	.nv.info._Z12helloFromGPUv,"",@"SHT_CUDA_INFO"
	.sectionflags	@""
	.align	4


	//----- nvinfo : EIATTR_CUDA_API_VERSION
	.align		4
        /*0000*/ 	.byte	0x04, 0x37
        /*0002*/ 	.short	(.L_8 - .L_7)
.L_7:
        /*0004*/ 	.word	0x00000082


	//----- nvinfo : EIATTR_SPARSE_MMA_MASK
	.align		4
.L_8:
        /*0008*/ 	.byte	0x03, 0x50
        /*000a*/ 	.short	0x0000


	//----- nvinfo : EIATTR_MAXREG_COUNT
	.align		4
        /*000c*/ 	.byte	0x03, 0x1b
        /*000e*/ 	.short	0x00ff


	//----- nvinfo : EIATTR_EXTERNS
	.align		4
        /*0010*/ 	.byte	0x04, 0x0f
        /*0012*/ 	.short	(.L_10 - .L_9)


	//   ....[0]....
	.align		4
.L_9:
        /*0014*/ 	.word	index@(vprintf)


	//----- nvinfo : EIATTR_MERCURY_ISA_VERSION
	.align		4
.L_10:
        /*0018*/ 	.byte	0x03, 0x5f
        /*001a*/ 	.short	0x0101


	//----- nvinfo : EIATTR_VRC_CTA_INIT_COUNT
	.align		4
        /*001c*/ 	.byte	0x02, 0x4a
	.zero		1
	.zero		1


	//----- nvinfo : EIATTR_SYSCALL_OFFSETS
	.align		4
        /*0020*/ 	.byte	0x04, 0x46
        /*0022*/ 	.short	(.L_12 - .L_11)


	//   ....[0]....
.L_11:
        /*0024*/ 	.word	0x00000110


	//----- nvinfo : EIATTR_EXIT_INSTR_OFFSETS
	.align		4
.L_12:
        /*0028*/ 	.byte	0x04, 0x1c
        /*002a*/ 	.short	(.L_14 - .L_13)


	//   ....[0]....
.L_13:
        /*002c*/ 	.word	0x00000080


	//   ....[1]....
        /*0030*/ 	.word	0x00000120


	//----- nvinfo : EIATTR_CRS_STACK_SIZE
	.align		4
.L_14:
        /*0034*/ 	.byte	0x04, 0x1e
        /*0036*/ 	.short	(.L_16 - .L_15)
.L_15:
        /*0038*/ 	.word	0x00000000


	//----- nvinfo : EIATTR_SW_WAR
	.align		4
.L_16:
        /*003c*/ 	.byte	0x04, 0x36
        /*003e*/ 	.short	(.L_18 - .L_17)
.L_17:
        /*0040*/ 	.word	0x00000008
.L_18:


//--------------------- .nv.callgraph             --------------------------
	.section	.nv.callgraph,"",@"SHT_CUDA_CALLGRAPH"
	.align	4
	.sectionentsize	8
	.align		4
        /*0000*/ 	.word	0x00000000
	.align		4
        /*0004*/ 	.word	0xffffffff
	.align		4
        /*0008*/ 	.word	index@(_Z12helloFromGPUv)
	.align		4
        /*000c*/ 	.word	index@(vprintf)
	.align		4
        /*0010*/ 	.word	0x00000000
	.align		4
        /*0014*/ 	.word	0xfffffffe
	.align		4
        /*0018*/ 	.word	0x00000000
	.align		4
        /*001c*/ 	.word	0xfffffffd
	.align		4
        /*0020*/ 	.word	0x00000000
	.align		4
        /*0024*/ 	.word	0xfffffffc


//--------------------- .nv.constant4             --------------------------
	.section	.nv.constant4,"a",@progbits
	.align	8
	.align		8
.nv.constant4:
        /*0000*/ 	.dword	vprintf
	.align		8
        /*0008*/ 	.dword	$str


//--------------------- .text._Z12helloFromGPUv   --------------------------
	.section	.text._Z12helloFromGPUv,"ax",@progbits
	.align	128
        .global         _Z12helloFromGPUv
        .type           _Z12helloFromGPUv,@function
        .size           _Z12helloFromGPUv,(.L_x_2 - _Z12helloFromGPUv)
        .other          _Z12helloFromGPUv,@"STO_CUDA_ENTRY STV_DEFAULT"
_Z12helloFromGPUv:
.text._Z12helloFromGPUv:
[----:B------:R-:W0:Y:S01]  /*0000*/  LDC R1, c[0x0][0x37c] ;  /* 0x0000df00ff017b82 */ /* 0x000e220000000800 */
[----:B------:R-:W1:Y:S01]  /*0010*/  S2R R0, SR_TID.X ;  /* 0x0000000000007919 */ /* 0x000e620000002100 */
[----:B------:R-:W2:Y:S01]  /*0020*/  LDCU UR4, c[0x0][0x2f8] ;  /* 0x00005f00ff0477ac */ /* 0x000ea20008000800 */
[----:B0-----:R-:W-:Y:S01]  /*0030*/  VIADD R1, R1, 0xfffffff8 ;  /* 0xfffffff801017836 */ /* 0x001fe20000000000 */
[----:B------:R-:W0:Y:S04]  /*0040*/  LDCU UR5, c[0x0][0x2fc] ;  /* 0x00005f80ff0577ac */ /* 0x000e280008000800 */
[----:B--2---:R-:W-:-:S05]  /*0050*/  IADD3 R6, P1, PT, R1, UR4, RZ ;  /* 0x0000000401067c10 */ /* 0x004fca000ff3e0ff */
[----:B0-----:R-:W-:Y:S01]  /*0060*/  IMAD.X R7, RZ, RZ, UR5, P1 ;  /* 0x00000005ff077e24 */ /* 0x001fe200088e06ff */
[----:B-1----:R-:W-:-:S13]  /*0070*/  ISETP.NE.AND P0, PT, R0, 0x5, PT ;  /* 0x000000050000780c */ /* 0x002fda0003f05270 */
[----:B------:R-:W-:Y:S05]  /*0080*/  @P0 EXIT ;  /* 0x000000000000094d */ /* 0x000fea0003800000 */
[----:B------:R-:W-:Y:S01]  /*0090*/  HFMA2 R8, -RZ, RZ, 0, 2.98023223876953125e-07 ;  /* 0x00000005ff087431 */ /* 0x000fe200000001ff */
[----:B------:R-:W-:Y:S01]  /*00a0*/  MOV R0, 0x0 ;  /* 0x0000000000007802 */ /* 0x000fe20000000f00 */
[----:B------:R-:W0:Y:S03]  /*00b0*/  LDCU.64 UR4, c[0x4][0x8] ;  /* 0x01000100ff0477ac */ /* 0x000e260008000a00 */
[----:B------:R1:W2:Y:S01]  /*00c0*/  LDC.64 R2, c[0x4][R0] ;  /* 0x0100000000027b82 */ /* 0x0002a20000000a00 */
[----:B------:R1:W-:Y:S01]  /*00d0*/  STL [R1], R8 ;  /* 0x0000000801007387 */ /* 0x0003e20000100800 */
[----:B0-----:R-:W-:Y:S01]  /*00e0*/  IMAD.U32 R4, RZ, RZ, UR4 ;  /* 0x00000004ff047e24 */ /* 0x001fe2000f8e00ff */
[----:B-1----:R-:W-:-:S07]  /*00f0*/  MOV R5, UR5 ;  /* 0x0000000500057c02 */ /* 0x002fce0008000f00 */
[----:B------:R-:W-:-:S07]  /*0100*/  LEPC R20, `(.L_x_0) ;  /* 0x000000001014794e */ /* 0x000fce0000000000 */
[----:B--2---:R-:W-:Y:S05]  /*0110*/  CALL.ABS.NOINC R2 ;  /* 0x0000000002007343 */ /* 0x004fea0003c00000 */
.L_x_0:
[----:B------:R-:W-:Y:S05]  /*0120*/  EXIT ;  /* 0x000000000000794d */ /* 0x000fea0003800000 */
.L_x_1:
[----:B------:R-:W-:-:S00]  /*0130*/  BRA `(.L_x_1) ;  /* 0xfffffffc00fc7947 */ /* 0x000fc0000383ffff */
[----:B------:R-:W-:-:S00]  /*0140*/  NOP ;  /* 0x0000000000007918 */ /* 0x000fc00000000000 */
        /* <DEDUP_REMOVED lines=11> */
.L_x_2:


//--------------------- .nv.global.init           --------------------------
	.section	.nv.global.init,"aw",@progbits
.nv.global.init:
	.type		$str,@object
	.size		$str,(.L_0 - $str)
$str:
        /*0000*/ 	.byte	0x48, 0x65, 0x6c, 0x6c, 0x6f, 0x20, 0x57, 0x6f, 0x72, 0x6c, 0x64, 0x20, 0x66, 0x72, 0x6f, 0x6d
        /*0010*/ 	.byte	0x20, 0x47, 0x50, 0x55, 0x20, 0x74, 0x68, 0x72, 0x65, 0x61, 0x64, 0x20, 0x25, 0x75, 0x21, 0x20
        /*0020*/ 	.byte	0x0a, 0x00
.L_0:


//--------------------- .nv.shared.reserved.0     --------------------------
	.section	.nv.shared.reserved.0,"aw",@nobits
	.weak		__nv_reservedSMEM_offset_0_alias
	.size		__nv_reservedSMEM_offset_0_alias, 0, 64
	.other		__nv_reservedSMEM_offset_0_alias,@"STO_CUDA_RESERVED_SHARED STV_DEFAULT"
__nv_reservedSMEM_offset_0_alias:
	.zero		0
	.zero		64


//--------------------- .nv.constant0._Z12helloFromGPUv --------------------------
	.section	.nv.constant0._Z12helloFromGPUv,"a",@progbits
	.sectionflags	@""
	.align	4
.nv.constant0._Z12helloFromGPUv:
	.zero		896


//--------------------- SYMBOLS --------------------------

	.type		.nv.reservedSmem.offset0,@object
	.size		.nv.reservedSmem.offset0,0x4
	.type		vprintf,@function
